	.headerflags	@"EF_CUDA_TEXMODE_UNIFIED EF_CUDA_64BIT_ADDRESS EF_CUDA_ACCELERATORS EF_CUDA_SM90 EF_CUDA_VIRTUAL_SM(EF_CUDA_SM90)"
	.elftype	@"ET_EXEC"


//--------------------- .nv.info                  --------------------------
	.section	.nv.info,"",@"SHT_CUDA_INFO"
	.align	4


	//----- nvinfo : EIATTR_REGCOUNT
	.align		4
        /*0000*/ 	.byte	0x04, 0x2f
        /*0002*/ 	.short	(.L_1 - .L_0)
	.align		4
.L_0:
        /*0004*/ 	.word	index@(triton_poi_fused_eq_gt_lt_maximum_0)
        /*0008*/ 	.word	0x00000014


	//----- nvinfo : EIATTR_MIN_STACK_SIZE
	.align		4
.L_1:
        /*000c*/ 	.byte	0x04, 0x12
        /*000e*/ 	.short	(.L_3 - .L_2)
	.align		4
.L_2:
        /*0010*/ 	.word	index@(triton_poi_fused_eq_gt_lt_maximum_0)
        /*0014*/ 	.word	0x00000000


	//----- nvinfo : EIATTR_FRAME_SIZE
	.align		4
.L_3:
        /*0018*/ 	.byte	0x04, 0x11
        /*001a*/ 	.short	(.L_5 - .L_4)
	.align		4
.L_4:
        /*001c*/ 	.word	index@(triton_poi_fused_eq_gt_lt_maximum_0)
        /*0020*/ 	.word	0x00000000


	//----- nvinfo : EIATTR_MIN_STACK_SIZE
	.align		4
.L_5:
        /*0024*/ 	.byte	0x04, 0x12
        /*0026*/ 	.short	(.L_7 - .L_6)
	.align		4
.L_6:
        /*0028*/ 	.word	index@(triton_poi_fused_eq_gt_lt_maximum_0)
        /*002c*/ 	.word	0x00000000
.L_7:


//--------------------- .nv.info.triton_poi_fused_eq_gt_lt_maximum_0 --------------------------
	.section	.nv.info.triton_poi_fused_eq_gt_lt_maximum_0,"",@"SHT_CUDA_INFO"
	.sectionflags	@""
	.align	4


	//----- nvinfo : EIATTR_CUDA_API_VERSION
	.align		4
        /*0000*/ 	.byte	0x04, 0x37
        /*0002*/ 	.short	(.L_9 - .L_8)
.L_8:
        /*0004*/ 	.word	0x0000007c


	//----- nvinfo : EIATTR_KPARAM_INFO
	.align		4
.L_9:
        /*0008*/ 	.byte	0x04, 0x17
        /*000a*/ 	.short	(.L_11 - .L_10)
.L_10:
        /*000c*/ 	.word	0x00000000
        /*0010*/ 	.short	0x0006
        /*0012*/ 	.short	0x0030
        /*0014*/ 	.byte	0x00, 0xf0, 0x11, 0x00


	//----- nvinfo : EIATTR_KPARAM_INFO
	.align		4
.L_11:
        /*0018*/ 	.byte	0x04, 0x17
        /*001a*/ 	.short	(.L_13 - .L_12)
.L_12:
        /*001c*/ 	.word	0x00000000
        /*0020*/ 	.short	0x0005
        /*0022*/ 	.short	0x0028
        /*0024*/ 	.byte	0x00, 0xf4, 0x21, 0x00


	//----- nvinfo : EIATTR_KPARAM_INFO
	.align		4
.L_13:
        /*0028*/ 	.byte	0x04, 0x17
        /*002a*/ 	.short	(.L_15 - .L_14)
.L_14:
        /*002c*/ 	.word	0x00000000
        /*0030*/ 	.short	0x0004
        /*0032*/ 	.short	0x0020
        /*0034*/ 	.byte	0x00, 0xf4, 0x21, 0x00


	//----- nvinfo : EIATTR_KPARAM_INFO
	.align		4
.L_15:
        /*0038*/ 	.byte	0x04, 0x17
        /*003a*/ 	.short	(.L_17 - .L_16)
.L_16:
        /*003c*/ 	.word	0x00000000
        /*0040*/ 	.short	0x0003
        /*0042*/ 	.short	0x0018
        /*0044*/ 	.byte	0x00, 0xf4, 0x21, 0x00


	//----- nvinfo : EIATTR_KPARAM_INFO
	.align		4
.L_17:
        /*0048*/ 	.byte	0x04, 0x17
        /*004a*/ 	.short	(.L_19 - .L_18)
.L_18:
        /*004c*/ 	.word	0x00000000
        /*0050*/ 	.short	0x0002
        /*0052*/ 	.short	0x0010
        /*0054*/ 	.byte	0x00, 0xf4, 0x21, 0x00


	//----- nvinfo : EIATTR_KPARAM_INFO
	.align		4
.L_19:
        /*0058*/ 	.byte	0x04, 0x17
        /*005a*/ 	.short	(.L_21 - .L_20)
.L_20:
        /*005c*/ 	.word	0x00000000
        /*0060*/ 	.short	0x0001
        /*0062*/ 	.short	0x0008
        /*0064*/ 	.byte	0x00, 0xf4, 0x21, 0x00


	//----- nvinfo : EIATTR_KPARAM_INFO
	.align		4
.L_21:
        /*0068*/ 	.byte	0x04, 0x17
        /*006a*/ 	.short	(.L_23 - .L_22)
.L_22:
        /*006c*/ 	.word	0x00000000
        /*0070*/ 	.short	0x0000
        /*0072*/ 	.short	0x0000
        /*0074*/ 	.byte	0x00, 0xf4, 0x21, 0x00


	//----- nvinfo : EIATTR_SPARSE_MMA_MASK
	.align		4
.L_23:
        /*0078*/ 	.byte	0x03, 0x50
        /*007a*/ 	.short	0x0000


	//----- nvinfo : EIATTR_MAXREG_COUNT
	.align		4
        /*007c*/ 	.byte	0x03, 0x1b
        /*007e*/ 	.short	0x00ff


	//----- nvinfo : EIATTR_EXIT_INSTR_OFFSETS
	.align		4
        /*0080*/ 	.byte	0x04, 0x1c
        /*0082*/ 	.short	(.L_25 - .L_24)


	//   ....[0]....
.L_24:
        /*0084*/ 	.word	0x000003a0


	//   ....[1]....
        /*0088*/ 	.word	0x000003c0


	//----- nvinfo : EIATTR_REQNTID
	.align		4
.L_25:
        /*008c*/ 	.byte	0x04, 0x10
        /*008e*/ 	.short	(.L_27 - .L_26)
.L_26:
        /*0090*/ 	.word	0x00000080
        /*0094*/ 	.word	0x00000001
        /*0098*/ 	.word	0x00000001


	//----- nvinfo : EIATTR_CBANK_PARAM_SIZE
	.align		4
.L_27:
        /*009c*/ 	.byte	0x03, 0x19
        /*009e*/ 	.short	0x0034


	//----- nvinfo : EIATTR_PARAM_CBANK
	.align		4
        /*00a0*/ 	.byte	0x04, 0x0a
        /*00a2*/ 	.short	(.L_29 - .L_28)
	.align		4
.L_28:
        /*00a4*/ 	.word	index@(.nv.constant0.triton_poi_fused_eq_gt_lt_maximum_0)
        /*00a8*/ 	.short	0x0210
        /*00aa*/ 	.short	0x0034


	//----- nvinfo : EIATTR_SW_WAR
	.align		4
.L_29:
        /*00ac*/ 	.byte	0x04, 0x36
        /*00ae*/ 	.short	(.L_31 - .L_30)
.L_30:
        /*00b0*/ 	.word	0x00000008
.L_31:


//--------------------- .nv.callgraph             --------------------------
	.section	.nv.callgraph,"",@"SHT_CUDA_CALLGRAPH"
	.align	4
	.sectionentsize	8
	.align		4
        /*0000*/ 	.word	0x00000000
	.align		4
        /*0004*/ 	.word	0xffffffff
	.align		4
        /*0008*/ 	.word	0x00000000
	.align		4
        /*000c*/ 	.word	0xfffffffe
	.align		4
        /*0010*/ 	.word	0x00000000
	.align		4
        /*0014*/ 	.word	0xfffffffd
	.align		4
        /*0018*/ 	.word	0x00000000
	.align		4
        /*001c*/ 	.word	0xfffffffc


//--------------------- .text.triton_poi_fused_eq_gt_lt_maximum_0 --------------------------
	.section	.text.triton_poi_fused_eq_gt_lt_maximum_0,"ax",@progbits
	.align	128
        .global         triton_poi_fused_eq_gt_lt_maximum_0
        .type           triton_poi_fused_eq_gt_lt_maximum_0,@function
        .size           triton_poi_fused_eq_gt_lt_maximum_0,(.L_x_1 - triton_poi_fused_eq_gt_lt_maximum_0)
        .other          triton_poi_fused_eq_gt_lt_maximum_0,@"STO_CUDA_ENTRY STV_DEFAULT"
triton_poi_fused_eq_gt_lt_maximum_0:
.text.triton_poi_fused_eq_gt_lt_maximum_0:
[----:B------:R-:W0:Y:S02]  /*0000*/  LDC R1, c[0x0][0x28] ;  /* 0x00000a00ff017b82 */ /* 0x000e240000000800 */
[----:B------:R-:W1:Y:S01]  /*0010*/  S2R R0, SR_TID.X ;  /* 0x0000000000007919 */ /* 0x000e620000002100 */
[----:B------:R-:W2:Y:S01]  /*0020*/  LDC.64 R4, c[0x0][0x210] ;  /* 0x00008400ff047b82 */ /* 0x000ea20000000a00 */
[----:B------:R-:W-:Y:S01]  /*0030*/  CS2R R12, SRZ ;  /* 0x00000000000c7805 */ /* 0x000fe2000001ff00 */
[----:B------:R-:W-:Y:S01]  /*0040*/  ULDC.64 UR4, c[0x0][0x208] ;  /* 0x0000820000047ab9 */ /* 0x000fe20000000a00 */
[----:B------:R-:W3:Y:S01]  /*0050*/  S2R R3, SR_CTAID.X ;  /* 0x0000000000037919 */ /* 0x000ee20000002500 */
[----:B------:R-:W-:Y:S01]  /*0060*/  ULDC.64 UR6, c[0x0][0x228] ;  /* 0x00008a0000067ab9 */ /* 0x000fe20000000a00 */
[----:B------:R-:W-:Y:S01]  /*0070*/  ULDC.64 UR8, c[0x0][0x230] ;  /* 0x00008c0000087ab9 */ /* 0x000fe20000000a00 */
[----:B-1----:R-:W-:Y:S02]  /*0080*/  LOP3.LUT R0, R0, 0x7f, RZ, 0xc0, !PT ;  /* 0x0000007f00007812 */ /* 0x002fe400078ec0ff */
[----:B---3--:R-:W-:-:S03]  /*0090*/  SHF.R.S32.HI R9, RZ, 0x18, R3 ;  /* 0x00000018ff097819 */ /* 0x008fc60000011403 */
[----:B------:R-:W-:Y:S02]  /*00a0*/  IMAD R0, R3, 0x80, R0 ;  /* 0x0000008003007824 */ /* 0x000fe400078e0200 */
[----:B------:R-:W1:Y:S01]  /*00b0*/  LDC.64 R2, c[0x0][0x218] ;  /* 0x00008600ff027b82 */ /* 0x000e620000000a00 */
[----:B------:R-:W-:Y:S02]  /*00c0*/  SGXT R9, R9, 0x1 ;  /* 0x000000010909781a */ /* 0x000fe40000000200 */
[----:B------:R-:W-:Y:S02]  /*00d0*/  SHF.R.S32.HI R7, RZ, 0x1f, R0 ;  /* 0x0000001fff077819 */ /* 0x000fe40000011400 */
[-C--:B------:R-:W-:Y:S02]  /*00e0*/  LEA.HI R9, R9, R0.reuse, RZ, 0x4 ;  /* 0x0000000009097211 */ /* 0x080fe400078f20ff */
[----:B------:R-:W-:Y:S02]  /*00f0*/  LEA.HI R7, R7, R0, RZ, 0x6 ;  /* 0x0000000007077211 */ /* 0x000fe400078f30ff */
[----:B------:R-:W-:-:S02]  /*0100*/  SHF.R.S32.HI R9, RZ, 0x4, R9 ;  /* 0x00000004ff097819 */ /* 0x000fc40000011409 */
[----:B------:R-:W-:Y:S01]  /*0110*/  ISETP.GE.AND P0, PT, R0, 0x100, PT ;  /* 0x000001000000780c */ /* 0x000fe20003f06270 */
[C---:B------:R-:W-:Y:S01]  /*0120*/  IMAD.SHL.U32 R6, R7.reuse, 0x2, RZ ;  /* 0x0000000207067824 */ /* 0x040fe200078e00ff */
[----:B------:R-:W-:-:S04]  /*0130*/  LOP3.LUT R7, R7, 0xffffffc0, RZ, 0xc0, !PT ;  /* 0xffffffc007077812 */ /* 0x000fc800078ec0ff */
[----:B------:R-:W-:Y:S02]  /*0140*/  LOP3.LUT R8, R6, 0xffffff80, RZ, 0xc0, !PT ;  /* 0xffffff8006087812 */ /* 0x000fe400078ec0ff */
[----:B------:R-:W-:Y:S02]  /*0150*/  LEA.HI R6, R9, R9, RZ, 0x2 ;  /* 0x0000000909067211 */ /* 0x000fe400078f10ff */
[----:B------:R-:W-:Y:S02]  /*0160*/  IADD3 R7, R8, R0, -R7 ;  /* 0x0000000008077210 */ /* 0x000fe40007ffe807 */
[----:B------:R-:W-:-:S03]  /*0170*/  LOP3.LUT R6, R6, 0xfffffffc, RZ, 0xc0, !PT ;  /* 0xfffffffc06067812 */ /* 0x000fc600078ec0ff */
[----:B------:R-:W-:Y:S02]  /*0180*/  VIADD R11, R7, 0x40 ;  /* 0x00000040070b7836 */ /* 0x000fe40000000000 */
[----:B------:R-:W-:Y:S02]  /*0190*/  IMAD.IADD R9, R9, 0x1, -R6 ;  /* 0x0000000109097824 */ /* 0x000fe400078e0a06 */
[----:B--2---:R-:W-:-:S04]  /*01a0*/  IMAD.WIDE R6, R7, 0x4, R4 ;  /* 0x0000000407067825 */ /* 0x004fc800078e0204 */
[----:B------:R-:W-:Y:S01]  /*01b0*/  IMAD.WIDE R4, R11, 0x4, R4 ;  /* 0x000000040b047825 */ /* 0x000fe200078e0204 */
[----:B------:R-:W-:-:S03]  /*01c0*/  CS2R R10, SRZ ;  /* 0x00000000000a7805 */ /* 0x000fc6000001ff00 */
[----:B-1----:R-:W-:Y:S01]  /*01d0*/  IMAD.WIDE R2, R9, 0x4, R2 ;  /* 0x0000000409027825 */ /* 0x002fe200078e0202 */
[----:B------:R-:W2:Y:S01]  /*01e0*/  @!P0 LDG.E R12, desc[UR4][R4.64] ;  /* 0x00000004040c8981 */ /* 0x000ea2000c1e1900 */
[----:B------:R-:W1:Y:S03]  /*01f0*/  LDC.64 R8, c[0x0][0x220] ;  /* 0x00008800ff087b82 */ /* 0x000e660000000a00 */
[----:B------:R3:W4:Y:S04]  /*0200*/  @!P0 LDG.E R10, desc[UR4][R6.64] ;  /* 0x00000004060a8981 */ /* 0x000728000c1e1900 */
[----:B------:R-:W4:Y:S04]  /*0210*/  @!P0 LDG.E.EL R11, desc[UR4][R2.64] ;  /* 0x00000004020b8981 */ /* 0x000f28000c2e1900 */
[----:B------:R-:W2:Y:S01]  /*0220*/  @!P0 LDG.E.EL R13, desc[UR4][R2.64+0x10] ;  /* 0x00001004020d8981 */ /* 0x000ea2000c2e1900 */
[----:B---3--:R-:W-:Y:S01]  /*0230*/  IADD3 R6, P5, R0, UR8, RZ ;  /* 0x0000000800067c10 */ /* 0x008fe2000ffbe0ff */
[----:B-1----:R-:W-:Y:S01]  /*0240*/  IMAD.WIDE R4, R0, 0x4, R8 ;  /* 0x0000000400047825 */ /* 0x002fe200078e0208 */
[----:B------:R-:W-:-:S04]  /*0250*/  SHF.R.S32.HI R9, RZ, 0x1f, R0 ;  /* 0x0000001fff097819 */ /* 0x000fc80000011400 */
[----:B------:R-:W-:Y:S01]  /*0260*/  IADD3.X R7, R9, UR9, RZ, P5, !PT ;  /* 0x0000000909077c10 */ /* 0x000fe2000affe4ff */
[----:B----4-:R-:W-:Y:S01]  /*0270*/  FADD R10, R11, R10 ;  /* 0x0000000a0b0a7221 */ /* 0x010fe20000000000 */
[----:B--2---:R-:W-:-:S04]  /*0280*/  FADD R13, R13, R12 ;  /* 0x0000000c0d0d7221 */ /* 0x004fc80000000000 */
[C---:B------:R-:W-:Y:S02]  /*0290*/  FSETP.NAN.AND P4, PT, R10.reuse, R10, PT ;  /* 0x0000000a0a00720b */ /* 0x040fe40003f88000 */
[----:B------:R-:W-:-:S04]  /*02a0*/  FSETP.GT.AND P2, PT, R10, R13, PT ;  /* 0x0000000d0a00720b */ /* 0x000fc80003f44000 */
[CC--:B------:R-:W-:Y:S02]  /*02b0*/  FSEL R11, R10.reuse, R13.reuse, P2 ;  /* 0x0000000d0a0b7208 */ /* 0x0c0fe40001000000 */
[C---:B------:R-:W-:Y:S02]  /*02c0*/  FSETP.NEU.AND P3, PT, R10.reuse, R13, PT ;  /* 0x0000000d0a00720b */ /* 0x040fe40003f6d000 */
[C---:B------:R-:W-:Y:S02]  /*02d0*/  FSEL R11, R10.reuse, R11, P4 ;  /* 0x0000000b0a0b7208 */ /* 0x040fe40002000000 */
[----:B------:R-:W-:Y:S02]  /*02e0*/  IADD3 R2, P4, R0, UR6, RZ ;  /* 0x0000000600027c10 */ /* 0x000fe4000ff9e0ff */
[----:B------:R-:W-:Y:S02]  /*02f0*/  FSETP.GEU.AND P1, PT, R10, R13, PT ;  /* 0x0000000d0a00720b */ /* 0x000fe40003f2e000 */
[----:B------:R-:W-:Y:S01]  /*0300*/  IADD3.X R3, R9, UR7, RZ, P4, !PT ;  /* 0x0000000709037c10 */ /* 0x000fe2000a7fe4ff */
[----:B------:R-:W-:Y:S01]  /*0310*/  ULDC.64 UR6, c[0x0][0x238] ;  /* 0x00008e0000067ab9 */ /* 0x000fe20000000a00 */
[----:B------:R-:W-:-:S02]  /*0320*/  SEL R13, RZ, 0x1, P3 ;  /* 0x00000001ff0d7807 */ /* 0x000fc40001800000 */
[----:B------:R-:W-:Y:S02]  /*0330*/  SEL R15, RZ, 0x1, !P2 ;  /* 0x00000001ff0f7807 */ /* 0x000fe40005000000 */
[----:B------:R-:W-:Y:S01]  /*0340*/  IADD3 R8, P3, R0, UR6, RZ ;  /* 0x0000000600087c10 */ /* 0x000fe2000ff7e0ff */
[----:B------:R1:W-:Y:S03]  /*0350*/  @!P0 STG.E desc[UR4][R4.64], R11 ;  /* 0x0000000b04008986 */ /* 0x0003e6000c101904 */
[----:B------:R-:W-:Y:S01]  /*0360*/  IADD3.X R9, R9, UR7, RZ, P3, !PT ;  /* 0x0000000709097c10 */ /* 0x000fe20009ffe4ff */
[----:B------:R1:W-:Y:S01]  /*0370*/  @!P0 STG.E.U8 desc[UR4][R2.64], R13 ;  /* 0x0000000d02008986 */ /* 0x0003e2000c101104 */
[----:B------:R-:W-:-:S03]  /*0380*/  SEL R17, RZ, 0x1, P1 ;  /* 0x00000001ff117807 */ /* 0x000fc60000800000 */
[----:B------:R1:W-:Y:S01]  /*0390*/  @!P0 STG.E.U8 desc[UR4][R6.64], R15 ;  /* 0x0000000f06008986 */ /* 0x0003e2000c101104 */
[----:B------:R-:W-:Y:S05]  /*03a0*/  @P0 EXIT ;  /* 0x000000000000094d */ /* 0x000fea0003800000 */
[----:B------:R-:W-:Y:S01]  /*03b0*/  STG.E.U8 desc[UR4][R8.64], R17 ;  /* 0x0000001108007986 */ /* 0x000fe2000c101104 */
[----:B------:R-:W-:Y:S05]  /*03c0*/  EXIT ;  /* 0x000000000000794d */ /* 0x000fea0003800000 */
.L_x_0:
[----:B------:R-:W-:-:S00]  /*03d0*/  BRA `(.L_x_0) ;  /* 0xfffffffc00fc7947 */ /* 0x000fc0000383ffff */
[----:B------:R-:W-:-:S00]  /*03e0*/  NOP ;  /* 0x0000000000007918 */ /* 0x000fc00000000000 */
        /* <DEDUP_REMOVED lines=9> */
.L_x_1:


//--------------------- .nv.constant0.triton_poi_fused_eq_gt_lt_maximum_0 --------------------------
	.section	.nv.constant0.triton_poi_fused_eq_gt_lt_maximum_0,"a",@progbits
	.sectionflags	@""
	.align	4
.nv.constant0.triton_poi_fused_eq_gt_lt_maximum_0:
	.zero		580
